//
// Generated by NVIDIA NVVM Compiler
//
// Compiler Build ID: CL-36424714
// Cuda compilation tools, release 13.0, V13.0.88
// Based on NVVM 20.0.0
//

.version 9.0
.target sm_100
.address_size 64

	// .globl	_Z15process_packetsPci

.visible .entry _Z15process_packetsPci(
	.param .u64 .ptr .align 1 _Z15process_packetsPci_param_0,
	.param .u32 _Z15process_packetsPci_param_1
)
{
	.reg .pred 	%p<2>;
	.reg .b16 	%rs<3>;
	.reg .b32 	%r<6>;
	.reg .b64 	%rd<5>;

	ld.param.u64 	%rd1, [_Z15process_packetsPci_param_0];
	ld.param.u32 	%r2, [_Z15process_packetsPci_param_1];
	mov.u32 	%r3, %ctaid.x;
	mov.u32 	%r4, %ntid.x;
	mov.u32 	%r5, %tid.x;
	mad.lo.s32 	%r1, %r3, %r4, %r5;
	setp.ge.s32 	%p1, %r1, %r2;
	@%p1 bra 	$L__BB0_2;
	cvta.to.global.u64 	%rd2, %rd1;
	cvt.s64.s32 	%rd3, %r1;
	add.s64 	%rd4, %rd2, %rd3;
	ld.global.u8 	%rs1, [%rd4];
	xor.b16  	%rs2, %rs1, 90;
	st.global.u8 	[%rd4], %rs2;
$L__BB0_2:
	ret;

}


// ===== COMPILED SASS (sm_100) =====

	.target	sm_100

	.elftype	@"ET_EXEC"


//--------------------- .note.nv.tkinfo           --------------------------
	.section	.note.nv.tkinfo,"",@"SHT_NOTE"
	.sectionflags	@"SHF_NOTE_NV_TKINFO"
	.tkinfo
        /*0018*/ 	.word	0x00000002
        /*0030*/ 	.string	""
        /*0030*/ 	.string	"ptxas"
        /*0030*/ 	.string	"Cuda compilation tools, release 13.0, V13.0.88"
        /*0030*/ 	.string	"Build cuda_13.0.r13.0/compiler.36424714_0"
        /*0030*/ 	.string	"-arch sm_100 -m 64 "



//--------------------- .note.nv.cuinfo           --------------------------
	.section	.note.nv.cuinfo,"",@"SHT_NOTE"
	.sectionflags	@"SHF_NOTE_NV_CUINFO"
        /*0018*/ 	.short	0x0002
        /*001a*/ 	.short	0x0064
        /*001c*/ 	.short	0x0082
	.zero		2


//--------------------- .nv.info                  --------------------------
	.section	.nv.info,"",@"SHT_CUDA_INFO"
	.align	4


	//----- nvinfo : EIATTR_REGCOUNT
	.align		4
        /*0000*/ 	.byte	0x04, 0x2f
        /*0002*/ 	.short	(.L_1 - .L_0)
	.align		4
.L_0:
        /*0004*/ 	.word	index@(_Z15process_packetsPci)
        /*0008*/ 	.word	0x00000008


	//----- nvinfo : EIATTR_FRAME_SIZE
	.align		4
.L_1:
        /*000c*/ 	.byte	0x04, 0x11
        /*000e*/ 	.short	(.L_3 - .L_2)
	.align		4
.L_2:
        /*0010*/ 	.word	index@(_Z15process_packetsPci)
        /*0014*/ 	.word	0x00000000


	//----- nvinfo : EIATTR_MIN_STACK_SIZE
	.align		4
.L_3:
        /*0018*/ 	.byte	0x04, 0x12
        /*001a*/ 	.short	(.L_5 - .L_4)
	.align		4
.L_4:
        /*001c*/ 	.word	index@(_Z15process_packetsPci)
        /*0020*/ 	.word	0x00000000
.L_5:


//--------------------- .nv.compat                --------------------------
	.section	.nv.compat,"",@"SHT_CUDA_COMPAT_INFO"
	.align	4
        /*0000*/ 	.byte	0x02, 0x09, 0x00, 0x00, 0x02, 0x02, 0x01, 0x00, 0x02, 0x05, 0x05, 0x00, 0x03, 0x07, 0x01, 0x01
        /*0010*/ 	.byte	0x02, 0x03, 0x00, 0x00, 0x02, 0x06, 0x01, 0x00, 0x04, 0x0b, 0x08, 0x00, 0x09, 0x00, 0x00, 0x00
        /*0020*/ 	.byte	0x00, 0x00, 0x00, 0x00


//--------------------- .nv.info._Z15process_packetsPci --------------------------
	.section	.nv.info._Z15process_packetsPci,"",@"SHT_CUDA_INFO"
	.sectionflags	@""
	.align	4


	//----- nvinfo : EIATTR_CUDA_API_VERSION
	.align		4
        /*0000*/ 	.byte	0x04, 0x37
        /*0002*/ 	.short	(.L_7 - .L_6)
.L_6:
        /*0004*/ 	.word	0x00000082


	//----- nvinfo : EIATTR_KPARAM_INFO
	.align		4
.L_7:
        /*0008*/ 	.byte	0x04, 0x17
        /*000a*/ 	.short	(.L_9 - .L_8)
.L_8:
        /*000c*/ 	.word	0x00000000
        /*0010*/ 	.short	0x0001
        /*0012*/ 	.short	0x0008
        /*0014*/ 	.byte	0x00, 0xf0, 0x11, 0x00


	//----- nvinfo : EIATTR_KPARAM_INFO
	.align		4
.L_9:
        /*0018*/ 	.byte	0x04, 0x17
        /*001a*/ 	.short	(.L_11 - .L_10)
.L_10:
        /*001c*/ 	.word	0x00000000
        /*0020*/ 	.short	0x0000
        /*0022*/ 	.short	0x0000
        /*0024*/ 	.byte	0x00, 0xf5, 0x21, 0x00


	//----- nvinfo : EIATTR_SPARSE_MMA_MASK
	.align		4
.L_11:
        /*0028*/ 	.byte	0x03, 0x50
        /*002a*/ 	.short	0x0000


	//----- nvinfo : EIATTR_MAXREG_COUNT
	.align		4
        /*002c*/ 	.byte	0x03, 0x1b
        /*002e*/ 	.short	0x00ff


	//----- nvinfo : EIATTR_MERCURY_ISA_VERSION
	.align		4
        /*0030*/ 	.byte	0x03, 0x5f
        /*0032*/ 	.short	0x0101


	//----- nvinfo : EIATTR_VRC_CTA_INIT_COUNT
	.align		4
        /*0034*/ 	.byte	0x02, 0x4a
	.zero		1
	.zero		1


	//----- nvinfo : EIATTR_EXIT_INSTR_OFFSETS
	.align		4
        /*0038*/ 	.byte	0x04, 0x1c
        /*003a*/ 	.short	(.L_13 - .L_12)


	//   ....[0]....
.L_12:
        /*003c*/ 	.word	0x00000070


	//   ....[1]....
        /*0040*/ 	.word	0x000000f0


	//----- nvinfo : EIATTR_CBANK_PARAM_SIZE
	.align		4
.L_13:
        /*0044*/ 	.byte	0x03, 0x19
        /*0046*/ 	.short	0x000c


	//----- nvinfo : EIATTR_PARAM_CBANK
	.align		4
        /*0048*/ 	.byte	0x04, 0x0a
        /*004a*/ 	.short	(.L_15 - .L_14)
	.align		4
.L_14:
        /*004c*/ 	.word	index@(.nv.constant0._Z15process_packetsPci)
        /*0050*/ 	.short	0x0380
        /*0052*/ 	.short	0x000c


	//----- nvinfo : EIATTR_SW_WAR
	.align		4
.L_15:
        /*0054*/ 	.byte	0x04, 0x36
        /*0056*/ 	.short	(.L_17 - .L_16)
.L_16:
        /*0058*/ 	.word	0x00000008
.L_17:


//--------------------- .nv.callgraph             --------------------------
	.section	.nv.callgraph,"",@"SHT_CUDA_CALLGRAPH"
	.align	4
	.sectionentsize	8
	.align		4
        /*0000*/ 	.word	0x00000000
	.align		4
        /*0004*/ 	.word	0xffffffff
	.align		4
        /*0008*/ 	.word	0x00000000
	.align		4
        /*000c*/ 	.word	0xfffffffe
	.align		4
        /*0010*/ 	.word	0x00000000
	.align		4
        /*0014*/ 	.word	0xfffffffd
	.align		4
        /*0018*/ 	.word	0x00000000
	.align		4
        /*001c*/ 	.word	0xfffffffc


//--------------------- .text._Z15process_packetsPci --------------------------
	.section	.text._Z15process_packetsPci,"ax",@progbits
	.align	128
        .global         _Z15process_packetsPci
        .type           _Z15process_packetsPci,@function
        .size           _Z15process_packetsPci,(.L_x_1 - _Z15process_packetsPci)
        .other          _Z15process_packetsPci,@"STO_CUDA_ENTRY STV_DEFAULT"
_Z15process_packetsPci:
.text._Z15process_packetsPci:
[----:B------:R-:W-:Y:S01]  /*0000*/  LDC R1, c[0x0][0x37c] ;  /* 0x0000df00ff017b82 */ /* 0x000fe20000000800 */
[----:B------:R-:W0:Y:S07]  /*0010*/  S2R R3, SR_TID.X ;  /* 0x0000000000037919 */ /* 0x000e2e0000002100 */
[----:B------:R-:W0:Y:S01]  /*0020*/  S2UR UR4, SR_CTAID.X ;  /* 0x00000000000479c3 */ /* 0x000e220000002500 */
[----:B------:R-:W1:Y:S07]  /*0030*/  LDCU UR5, c[0x0][0x388] ;  /* 0x00007100ff0577ac */ /* 0x000e6e0008000800 */
[----:B------:R-:W0:Y:S02]  /*0040*/  LDC R0, c[0x0][0x360] ;  /* 0x0000d800ff007b82 */ /* 0x000e240000000800 */
[----:B0-----:R-:W-:-:S05]  /*0050*/  IMAD R0, R0, UR4, R3 ;  /* 0x0000000400007c24 */ /* 0x001fca000f8e0203 */
[----:B-1----:R-:W-:-:S13]  /*0060*/  ISETP.GE.AND P0, PT, R0, UR5, PT ;  /* 0x0000000500007c0c */ /* 0x002fda000bf06270 */
[----:B------:R-:W-:Y:S05]  /*0070*/  @P0 EXIT ;  /* 0x000000000000094d */ /* 0x000fea0003800000 */
[----:B------:R-:W0:Y:S01]  /*0080*/  LDCU.64 UR6, c[0x0][0x380] ;  /* 0x00007000ff0677ac */ /* 0x000e220008000a00 */
[----:B------:R-:W1:Y:S01]  /*0090*/  LDCU.64 UR4, c[0x0][0x358] ;  /* 0x00006b00ff0477ac */ /* 0x000e620008000a00 */
[----:B0-----:R-:W-:-:S04]  /*00a0*/  IADD3 R2, P0, PT, R0, UR6, RZ ;  /* 0x0000000600027c10 */ /* 0x001fc8000ff1e0ff */
[----:B------:R-:W-:-:S05]  /*00b0*/  LEA.HI.X.SX32 R3, R0, UR7, 0x1, P0 ;  /* 0x0000000700037c11 */ /* 0x000fca00080f0eff */
[----:B-1----:R-:W2:Y:S02]  /*00c0*/  LDG.E.U8 R0, desc[UR4][R2.64] ;  /* 0x0000000402007981 */ /* 0x002ea4000c1e1100 */
[----:B--2---:R-:W-:-:S05]  /*00d0*/  LOP3.LUT R5, R0, 0x5a, RZ, 0x3c, !PT ;  /* 0x0000005a00057812 */ /* 0x004fca00078e3cff */
[----:B------:R-:W-:Y:S01]  /*00e0*/  STG.E.U8 desc[UR4][R2.64], R5 ;  /* 0x0000000502007986 */ /* 0x000fe2000c101104 */
[----:B------:R-:W-:Y:S05]  /*00f0*/  EXIT ;  /* 0x000000000000794d */ /* 0x000fea0003800000 */
.L_x_0:
[----:B------:R-:W-:-:S00]  /*0100*/  BRA `(.L_x_0) ;  /* 0xfffffffc00fc7947 */ /* 0x000fc0000383ffff */
[----:B------:R-:W-:-:S00]  /*0110*/  NOP ;  /* 0x0000000000007918 */ /* 0x000fc00000000000 */
        /* <DEDUP_REMOVED lines=14> */
.L_x_1:


//--------------------- .nv.shared.reserved.0     --------------------------
	.section	.nv.shared.reserved.0,"aw",@nobits
	.weak		__nv_reservedSMEM_offset_0_alias
	.size		__nv_reservedSMEM_offset_0_alias, 0, 64
	.other		__nv_reservedSMEM_offset_0_alias,@"STO_CUDA_RESERVED_SHARED STV_DEFAULT"
__nv_reservedSMEM_offset_0_alias:
	.zero		0
	.zero		64


//--------------------- .nv.constant0._Z15process_packetsPci --------------------------
	.section	.nv.constant0._Z15process_packetsPci,"a",@progbits
	.sectionflags	@""
	.align	4
.nv.constant0._Z15process_packetsPci:
	.zero		908


//--------------------- SYMBOLS --------------------------

	.type		.nv.reservedSmem.offset0,@object
	.size		.nv.reservedSmem.offset0,0x4
